//
// Generated by NVIDIA NVVM Compiler
//
// Compiler Build ID: CL-36424714
// Cuda compilation tools, release 13.0, V13.0.88
// Based on NVVM 20.0.0
//

.version 9.0
.target sm_100
.address_size 64

	// .globl	_Z11increment_aP4Data

.visible .entry _Z11increment_aP4Data(
	.param .u64 .ptr .align 1 _Z11increment_aP4Data_param_0
)
{
	.reg .b32 	%r<3>;
	.reg .b64 	%rd<5>;

	ld.param.u64 	%rd1, [_Z11increment_aP4Data_param_0];
	cvta.to.global.u64 	%rd2, %rd1;
	ld.global.u64 	%rd3, [%rd2];
	cvta.to.global.u64 	%rd4, %rd3;
	ld.global.u32 	%r1, [%rd4];
	add.s32 	%r2, %r1, 1;
	st.global.u32 	[%rd4], %r2;
	ret;

}
	// .globl	_Z13increment_a_24Data
.visible .entry _Z13increment_a_24Data(
	.param .align 8 .b8 _Z13increment_a_24Data_param_0[16]
)
{
	.reg .b32 	%r<3>;
	.reg .b64 	%rd<3>;

	ld.param.u64 	%rd1, [_Z13increment_a_24Data_param_0];
	cvta.to.global.u64 	%rd2, %rd1;
	ld.global.u32 	%r1, [%rd2];
	add.s32 	%r2, %r1, 1;
	st.global.u32 	[%rd2], %r2;
	ret;

}
	// .globl	_Z11increment_bP4Data
.visible .entry _Z11increment_bP4Data(
	.param .u64 .ptr .align 1 _Z11increment_bP4Data_param_0
)
{
	.reg .b32 	%r<3>;
	.reg .b64 	%rd<3>;

	ld.param.u64 	%rd1, [_Z11increment_bP4Data_param_0];
	cvta.to.global.u64 	%rd2, %rd1;
	ld.global.u32 	%r1, [%rd2+8];
	add.s32 	%r2, %r1, 1;
	st.global.u32 	[%rd2+8], %r2;
	ret;

}


// ===== COMPILED SASS (sm_100) =====

	.target	sm_100

	.elftype	@"ET_EXEC"


//--------------------- .note.nv.tkinfo           --------------------------
	.section	.note.nv.tkinfo,"",@"SHT_NOTE"
	.sectionflags	@"SHF_NOTE_NV_TKINFO"
	.tkinfo
        /*0018*/ 	.word	0x00000002
        /*0030*/ 	.string	""
        /*0030*/ 	.string	"ptxas"
        /*0030*/ 	.string	"Cuda compilation tools, release 13.0, V13.0.88"
        /*0030*/ 	.string	"Build cuda_13.0.r13.0/compiler.36424714_0"
        /*0030*/ 	.string	"-arch sm_100 -m 64 "



//--------------------- .note.nv.cuinfo           --------------------------
	.section	.note.nv.cuinfo,"",@"SHT_NOTE"
	.sectionflags	@"SHF_NOTE_NV_CUINFO"
        /*0018*/ 	.short	0x0002
        /*001a*/ 	.short	0x0064
        /*001c*/ 	.short	0x0082
	.zero		2


//--------------------- .nv.info                  --------------------------
	.section	.nv.info,"",@"SHT_CUDA_INFO"
	.align	4


	//----- nvinfo : EIATTR_REGCOUNT
	.align		4
        /*0000*/ 	.byte	0x04, 0x2f
        /*0002*/ 	.short	(.L_1 - .L_0)
	.align		4
.L_0:
        /*0004*/ 	.word	index@(_Z11increment_aP4Data)
        /*0008*/ 	.word	0x00000008


	//----- nvinfo : EIATTR_FRAME_SIZE
	.align		4
.L_1:
        /*000c*/ 	.byte	0x04, 0x11
        /*000e*/ 	.short	(.L_3 - .L_2)
	.align		4
.L_2:
        /*0010*/ 	.word	index@(_Z11increment_aP4Data)
        /*0014*/ 	.word	0x00000000


	//----- nvinfo : EIATTR_REGCOUNT
	.align		4
.L_3:
        /*0018*/ 	.byte	0x04, 0x2f
        /*001a*/ 	.short	(.L_5 - .L_4)
	.align		4
.L_4:
        /*001c*/ 	.word	index@(_Z13increment_a_24Data)
        /*0020*/ 	.word	0x00000008


	//----- nvinfo : EIATTR_FRAME_SIZE
	.align		4
.L_5:
        /*0024*/ 	.byte	0x04, 0x11
        /*0026*/ 	.short	(.L_7 - .L_6)
	.align		4
.L_6:
        /*0028*/ 	.word	index@(_Z13increment_a_24Data)
        /*002c*/ 	.word	0x00000000


	//----- nvinfo : EIATTR_REGCOUNT
	.align		4
.L_7:
        /*0030*/ 	.byte	0x04, 0x2f
        /*0032*/ 	.short	(.L_9 - .L_8)
	.align		4
.L_8:
        /*0034*/ 	.word	index@(_Z11increment_bP4Data)
        /*0038*/ 	.word	0x00000008


	//----- nvinfo : EIATTR_FRAME_SIZE
	.align		4
.L_9:
        /*003c*/ 	.byte	0x04, 0x11
        /*003e*/ 	.short	(.L_11 - .L_10)
	.align		4
.L_10:
        /*0040*/ 	.word	index@(_Z11increment_bP4Data)
        /*0044*/ 	.word	0x00000000


	//----- nvinfo : EIATTR_MIN_STACK_SIZE
	.align		4
.L_11:
        /*0048*/ 	.byte	0x04, 0x12
        /*004a*/ 	.short	(.L_13 - .L_12)
	.align		4
.L_12:
        /*004c*/ 	.word	index@(_Z11increment_bP4Data)
        /*0050*/ 	.word	0x00000000


	//----- nvinfo : EIATTR_MIN_STACK_SIZE
	.align		4
.L_13:
        /*0054*/ 	.byte	0x04, 0x12
        /*0056*/ 	.short	(.L_15 - .L_14)
	.align		4
.L_14:
        /*0058*/ 	.word	index@(_Z13increment_a_24Data)
        /*005c*/ 	.word	0x00000000


	//----- nvinfo : EIATTR_MIN_STACK_SIZE
	.align		4
.L_15:
        /*0060*/ 	.byte	0x04, 0x12
        /*0062*/ 	.short	(.L_17 - .L_16)
	.align		4
.L_16:
        /*0064*/ 	.word	index@(_Z11increment_aP4Data)
        /*0068*/ 	.word	0x00000000
.L_17:


//--------------------- .nv.compat                --------------------------
	.section	.nv.compat,"",@"SHT_CUDA_COMPAT_INFO"
	.align	4
        /*0000*/ 	.byte	0x02, 0x09, 0x00, 0x00, 0x02, 0x02, 0x01, 0x00, 0x02, 0x05, 0x05, 0x00, 0x03, 0x07, 0x01, 0x01
        /*0010*/ 	.byte	0x02, 0x03, 0x00, 0x00, 0x02, 0x06, 0x01, 0x00, 0x04, 0x0b, 0x08, 0x00, 0x09, 0x00, 0x00, 0x00
        /*0020*/ 	.byte	0x00, 0x00, 0x00, 0x00


//--------------------- .nv.info._Z11increment_bP4Data --------------------------
	.section	.nv.info._Z11increment_bP4Data,"",@"SHT_CUDA_INFO"
	.sectionflags	@""
	.align	4


	//----- nvinfo : EIATTR_CUDA_API_VERSION
	.align		4
        /*0000*/ 	.byte	0x04, 0x37
        /*0002*/ 	.short	(.L_19 - .L_18)
.L_18:
        /*0004*/ 	.word	0x00000082


	//----- nvinfo : EIATTR_KPARAM_INFO
	.align		4
.L_19:
        /*0008*/ 	.byte	0x04, 0x17
        /*000a*/ 	.short	(.L_21 - .L_20)
.L_20:
        /*000c*/ 	.word	0x00000000
        /*0010*/ 	.short	0x0000
        /*0012*/ 	.short	0x0000
        /*0014*/ 	.byte	0x00, 0xf5, 0x21, 0x00


	//----- nvinfo : EIATTR_SPARSE_MMA_MASK
	.align		4
.L_21:
        /*0018*/ 	.byte	0x03, 0x50
        /*001a*/ 	.short	0x0000


	//----- nvinfo : EIATTR_MAXREG_COUNT
	.align		4
        /*001c*/ 	.byte	0x03, 0x1b
        /*001e*/ 	.short	0x00ff


	//----- nvinfo : EIATTR_MERCURY_ISA_VERSION
	.align		4
        /*0020*/ 	.byte	0x03, 0x5f
        /*0022*/ 	.short	0x0101


	//----- nvinfo : EIATTR_VRC_CTA_INIT_COUNT
	.align		4
        /*0024*/ 	.byte	0x02, 0x4a
	.zero		1
	.zero		1


	//----- nvinfo : EIATTR_EXIT_INSTR_OFFSETS
	.align		4
        /*0028*/ 	.byte	0x04, 0x1c
        /*002a*/ 	.short	(.L_23 - .L_22)


	//   ....[0]....
.L_22:
        /*002c*/ 	.word	0x00000060


	//----- nvinfo : EIATTR_CBANK_PARAM_SIZE
	.align		4
.L_23:
        /*0030*/ 	.byte	0x03, 0x19
        /*0032*/ 	.short	0x0008


	//----- nvinfo : EIATTR_PARAM_CBANK
	.align		4
        /*0034*/ 	.byte	0x04, 0x0a
        /*0036*/ 	.short	(.L_25 - .L_24)
	.align		4
.L_24:
        /*0038*/ 	.word	index@(.nv.constant0._Z11increment_bP4Data)
        /*003c*/ 	.short	0x0380
        /*003e*/ 	.short	0x0008


	//----- nvinfo : EIATTR_SW_WAR
	.align		4
.L_25:
        /*0040*/ 	.byte	0x04, 0x36
        /*0042*/ 	.short	(.L_27 - .L_26)
.L_26:
        /*0044*/ 	.word	0x00000008
.L_27:


//--------------------- .nv.info._Z13increment_a_24Data --------------------------
	.section	.nv.info._Z13increment_a_24Data,"",@"SHT_CUDA_INFO"
	.sectionflags	@""
	.align	4


	//----- nvinfo : EIATTR_CUDA_API_VERSION
	.align		4
        /*0000*/ 	.byte	0x04, 0x37
        /*0002*/ 	.short	(.L_29 - .L_28)
.L_28:
        /*0004*/ 	.word	0x00000082


	//----- nvinfo : EIATTR_KPARAM_INFO
	.align		4
.L_29:
        /*0008*/ 	.byte	0x04, 0x17
        /*000a*/ 	.short	(.L_31 - .L_30)
.L_30:
        /*000c*/ 	.word	0x00000000
        /*0010*/ 	.short	0x0000
        /*0012*/ 	.short	0x0000
        /*0014*/ 	.byte	0x00, 0xf0, 0x41, 0x00


	//----- nvinfo : EIATTR_SPARSE_MMA_MASK
	.align		4
.L_31:
        /*0018*/ 	.byte	0x03, 0x50
        /*001a*/ 	.short	0x0000


	//----- nvinfo : EIATTR_MAXREG_COUNT
	.align		4
        /*001c*/ 	.byte	0x03, 0x1b
        /*001e*/ 	.short	0x00ff


	//----- nvinfo : EIATTR_MERCURY_ISA_VERSION
	.align		4
        /*0020*/ 	.byte	0x03, 0x5f
        /*0022*/ 	.short	0x0101


	//----- nvinfo : EIATTR_VRC_CTA_INIT_COUNT
	.align		4
        /*0024*/ 	.byte	0x02, 0x4a
	.zero		1
	.zero		1


	//----- nvinfo : EIATTR_EXIT_INSTR_OFFSETS
	.align		4
        /*0028*/ 	.byte	0x04, 0x1c
        /*002a*/ 	.short	(.L_33 - .L_32)


	//   ....[0]....
.L_32:
        /*002c*/ 	.word	0x00000060


	//----- nvinfo : EIATTR_CBANK_PARAM_SIZE
	.align		4
.L_33:
        /*0030*/ 	.byte	0x03, 0x19
        /*0032*/ 	.short	0x0010


	//----- nvinfo : EIATTR_PARAM_CBANK
	.align		4
        /*0034*/ 	.byte	0x04, 0x0a
        /*0036*/ 	.short	(.L_35 - .L_34)
	.align		4
.L_34:
        /*0038*/ 	.word	index@(.nv.constant0._Z13increment_a_24Data)
        /*003c*/ 	.short	0x0380
        /*003e*/ 	.short	0x0010


	//----- nvinfo : EIATTR_SW_WAR
	.align		4
.L_35:
        /*0040*/ 	.byte	0x04, 0x36
        /*0042*/ 	.short	(.L_37 - .L_36)
.L_36:
        /*0044*/ 	.word	0x00000008
.L_37:


//--------------------- .nv.info._Z11increment_aP4Data --------------------------
	.section	.nv.info._Z11increment_aP4Data,"",@"SHT_CUDA_INFO"
	.sectionflags	@""
	.align	4


	//----- nvinfo : EIATTR_CUDA_API_VERSION
	.align		4
        /*0000*/ 	.byte	0x04, 0x37
        /*0002*/ 	.short	(.L_39 - .L_38)
.L_38:
        /*0004*/ 	.word	0x00000082


	//----- nvinfo : EIATTR_KPARAM_INFO
	.align		4
.L_39:
        /*0008*/ 	.byte	0x04, 0x17
        /*000a*/ 	.short	(.L_41 - .L_40)
.L_40:
        /*000c*/ 	.word	0x00000000
        /*0010*/ 	.short	0x0000
        /*0012*/ 	.short	0x0000
        /*0014*/ 	.byte	0x00, 0xf5, 0x21, 0x00


	//----- nvinfo : EIATTR_SPARSE_MMA_MASK
	.align		4
.L_41:
        /*0018*/ 	.byte	0x03, 0x50
        /*001a*/ 	.short	0x0000


	//----- nvinfo : EIATTR_MAXREG_COUNT
	.align		4
        /*001c*/ 	.byte	0x03, 0x1b
        /*001e*/ 	.short	0x00ff


	//----- nvinfo : EIATTR_MERCURY_ISA_VERSION
	.align		4
        /*0020*/ 	.byte	0x03, 0x5f
        /*0022*/ 	.short	0x0101


	//----- nvinfo : EIATTR_VRC_CTA_INIT_COUNT
	.align		4
        /*0024*/ 	.byte	0x02, 0x4a
	.zero		1
	.zero		1


	//----- nvinfo : EIATTR_EXIT_INSTR_OFFSETS
	.align		4
        /*0028*/ 	.byte	0x04, 0x1c
        /*002a*/ 	.short	(.L_43 - .L_42)


	//   ....[0]....
.L_42:
        /*002c*/ 	.word	0x00000070


	//----- nvinfo : EIATTR_CBANK_PARAM_SIZE
	.align		4
.L_43:
        /*0030*/ 	.byte	0x03, 0x19
        /*0032*/ 	.short	0x0008


	//----- nvinfo : EIATTR_PARAM_CBANK
	.align		4
        /*0034*/ 	.byte	0x04, 0x0a
        /*0036*/ 	.short	(.L_45 - .L_44)
	.align		4
.L_44:
        /*0038*/ 	.word	index@(.nv.constant0._Z11increment_aP4Data)
        /*003c*/ 	.short	0x0380
        /*003e*/ 	.short	0x0008


	//----- nvinfo : EIATTR_SW_WAR
	.align		4
.L_45:
        /*0040*/ 	.byte	0x04, 0x36
        /*0042*/ 	.short	(.L_47 - .L_46)
.L_46:
        /*0044*/ 	.word	0x00000008
.L_47:


//--------------------- .nv.callgraph             --------------------------
	.section	.nv.callgraph,"",@"SHT_CUDA_CALLGRAPH"
	.align	4
	.sectionentsize	8
	.align		4
        /*0000*/ 	.word	0x00000000
	.align		4
        /*0004*/ 	.word	0xffffffff
	.align		4
        /*0008*/ 	.word	0x00000000
	.align		4
        /*000c*/ 	.word	0xfffffffe
	.align		4
        /*0010*/ 	.word	0x00000000
	.align		4
        /*0014*/ 	.word	0xfffffffd
	.align		4
        /*0018*/ 	.word	0x00000000
	.align		4
        /*001c*/ 	.word	0xfffffffc


//--------------------- .text._Z11increment_bP4Data --------------------------
	.section	.text._Z11increment_bP4Data,"ax",@progbits
	.align	128
        .global         _Z11increment_bP4Data
        .type           _Z11increment_bP4Data,@function
        .size           _Z11increment_bP4Data,(.L_x_3 - _Z11increment_bP4Data)
        .other          _Z11increment_bP4Data,@"STO_CUDA_ENTRY STV_DEFAULT"
_Z11increment_bP4Data:
.text._Z11increment_bP4Data:
[----:B------:R-:W-:Y:S08]  /*0000*/  LDC R1, c[0x0][0x37c] ;  /* 0x0000df00ff017b82 */ /* 0x000ff00000000800 */
[----:B------:R-:W0:Y:S01]  /*0010*/  LDC.64 R2, c[0x0][0x380] ;  /* 0x0000e000ff027b82 */ /* 0x000e220000000a00 */
[----:B------:R-:W0:Y:S02]  /*0020*/  LDCU.64 UR4, c[0x0][0x358] ;  /* 0x00006b00ff0477ac */ /* 0x000e240008000a00 */
[----:B0-----:R-:W2:Y:S02]  /*0030*/  LDG.E R0, desc[UR4][R2.64+0x8] ;  /* 0x0000080402007981 */ /* 0x001ea4000c1e1900 */
[----:B--2---:R-:W-:-:S05]  /*0040*/  IADD3 R5, PT, PT, R0, 0x1, RZ ;  /* 0x0000000100057810 */ /* 0x004fca0007ffe0ff */
[----:B------:R-:W-:Y:S01]  /*0050*/  STG.E desc[UR4][R2.64+0x8], R5 ;  /* 0x0000080502007986 */ /* 0x000fe2000c101904 */
[----:B------:R-:W-:Y:S05]  /*0060*/  EXIT ;  /* 0x000000000000794d */ /* 0x000fea0003800000 */
.L_x_0:
[----:B------:R-:W-:-:S00]  /*0070*/  BRA `(.L_x_0) ;  /* 0xfffffffc00fc7947 */ /* 0x000fc0000383ffff */
[----:B------:R-:W-:-:S00]  /*0080*/  NOP ;  /* 0x0000000000007918 */ /* 0x000fc00000000000 */
[----:B------:R-:W-:-:S00]  /*0090*/  NOP ;  /* 0x0000000000007918 */ /* 0x000fc00000000000 */
[----:B------:R-:W-:-:S00]  /*00a0*/  NOP ;  /* 0x0000000000007918 */ /* 0x000fc00000000000 */
[----:B------:R-:W-:-:S00]  /*00b0*/  NOP ;  /* 0x0000000000007918 */ /* 0x000fc00000000000 */
[----:B------:R-:W-:-:S00]  /*00c0*/  NOP ;  /* 0x0000000000007918 */ /* 0x000fc00000000000 */
[----:B------:R-:W-:-:S00]  /*00d0*/  NOP ;  /* 0x0000000000007918 */ /* 0x000fc00000000000 */
[----:B------:R-:W-:-:S00]  /*00e0*/  NOP ;  /* 0x0000000000007918 */ /* 0x000fc00000000000 */
[----:B------:R-:W-:-:S00]  /*00f0*/  NOP ;  /* 0x0000000000007918 */ /* 0x000fc00000000000 */
.L_x_3:


//--------------------- .text._Z13increment_a_24Data --------------------------
	.section	.text._Z13increment_a_24Data,"ax",@progbits
	.align	128
        .global         _Z13increment_a_24Data
        .type           _Z13increment_a_24Data,@function
        .size           _Z13increment_a_24Data,(.L_x_4 - _Z13increment_a_24Data)
        .other          _Z13increment_a_24Data,@"STO_CUDA_ENTRY STV_DEFAULT"
_Z13increment_a_24Data:
.text._Z13increment_a_24Data:
[----:B------:R-:W-:Y:S08]  /*0000*/  LDC R1, c[0x0][0x37c] ;  /* 0x0000df00ff017b82 */ /* 0x000ff00000000800 */
[----:B------:R-:W0:Y:S01]  /*0010*/  LDC.64 R2, c[0x0][0x380] ;  /* 0x0000e000ff027b82 */ /* 0x000e220000000a00 */
[----:B------:R-:W0:Y:S02]  /*0020*/  LDCU.64 UR4, c[0x0][0x358] ;  /* 0x00006b00ff0477ac */ /* 0x000e240008000a00 */
[----:B0-----:R-:W2:Y:S02]  /*0030*/  LDG.E R0, desc[UR4][R2.64] ;  /* 0x0000000402007981 */ /* 0x001ea4000c1e1900 */
[----:B--2---:R-:W-:-:S05]  /*0040*/  IADD3 R5, PT, PT, R0, 0x1, RZ ;  /* 0x0000000100057810 */ /* 0x004fca0007ffe0ff */
[----:B------:R-:W-:Y:S01]  /*0050*/  STG.E desc[UR4][R2.64], R5 ;  /* 0x0000000502007986 */ /* 0x000fe2000c101904 */
[----:B------:R-:W-:Y:S05]  /*0060*/  EXIT ;  /* 0x000000000000794d */ /* 0x000fea0003800000 */
.L_x_1:
        /* <DEDUP_REMOVED lines=9> */
.L_x_4:


//--------------------- .text._Z11increment_aP4Data --------------------------
	.section	.text._Z11increment_aP4Data,"ax",@progbits
	.align	128
        .global         _Z11increment_aP4Data
        .type           _Z11increment_aP4Data,@function
        .size           _Z11increment_aP4Data,(.L_x_5 - _Z11increment_aP4Data)
        .other          _Z11increment_aP4Data,@"STO_CUDA_ENTRY STV_DEFAULT"
_Z11increment_aP4Data:
.text._Z11increment_aP4Data:
[----:B------:R-:W-:Y:S08]  /*0000*/  LDC R1, c[0x0][0x37c] ;  /* 0x0000df00ff017b82 */ /* 0x000ff00000000800 */
[----:B------:R-:W0:Y:S01]  /*0010*/  LDC.64 R2, c[0x0][0x380] ;  /* 0x0000e000ff027b82 */ /* 0x000e220000000a00 */
[----:B------:R-:W0:Y:S02]  /*0020*/  LDCU.64 UR4, c[0x0][0x358] ;  /* 0x00006b00ff0477ac */ /* 0x000e240008000a00 */
[----:B0-----:R-:W2:Y:S04]  /*0030*/  LDG.E.64 R2, desc[UR4][R2.64] ;  /* 0x0000000402027981 */ /* 0x001ea8000c1e1b00 */
[----:B--2---:R-:W2:Y:S02]  /*0040*/  LDG.E R0, desc[UR4][R2.64] ;  /* 0x0000000402007981 */ /* 0x004ea4000c1e1900 */
[----:B--2---:R-:W-:-:S05]  /*0050*/  IADD3 R5, PT, PT, R0, 0x1, RZ ;  /* 0x0000000100057810 */ /* 0x004fca0007ffe0ff */
[----:B------:R-:W-:Y:S01]  /*0060*/  STG.E desc[UR4][R2.64], R5 ;  /* 0x0000000502007986 */ /* 0x000fe2000c101904 */
[----:B------:R-:W-:Y:S05]  /*0070*/  EXIT ;  /* 0x000000000000794d */ /* 0x000fea0003800000 */
.L_x_2:
        /* <DEDUP_REMOVED lines=16> */
.L_x_5:


//--------------------- .nv.shared.reserved.0     --------------------------
	.section	.nv.shared.reserved.0,"aw",@nobits
	.weak		__nv_reservedSMEM_offset_0_alias
	.size		__nv_reservedSMEM_offset_0_alias, 0, 64
	.other		__nv_reservedSMEM_offset_0_alias,@"STO_CUDA_RESERVED_SHARED STV_DEFAULT"
__nv_reservedSMEM_offset_0_alias:
	.zero		0
	.zero		64


//--------------------- .nv.constant0._Z11increment_bP4Data --------------------------
	.section	.nv.constant0._Z11increment_bP4Data,"a",@progbits
	.sectionflags	@""
	.align	4
.nv.constant0._Z11increment_bP4Data:
	.zero		904


//--------------------- .nv.constant0._Z13increment_a_24Data --------------------------
	.section	.nv.constant0._Z13increment_a_24Data,"a",@progbits
	.sectionflags	@""
	.align	4
.nv.constant0._Z13increment_a_24Data:
	.zero		912


//--------------------- .nv.constant0._Z11increment_aP4Data --------------------------
	.section	.nv.constant0._Z11increment_aP4Data,"a",@progbits
	.sectionflags	@""
	.align	4
.nv.constant0._Z11increment_aP4Data:
	.zero		904


//--------------------- SYMBOLS --------------------------

	.type		.nv.reservedSmem.offset0,@object
	.size		.nv.reservedSmem.offset0,0x4
